//
// Generated by NVIDIA NVVM Compiler
//
// Compiler Build ID: CL-36424714
// Cuda compilation tools, release 13.0, V13.0.88
// Based on NVVM 20.0.0
//

.version 9.0
.target sm_100
.address_size 64

	// .globl	_Z14one_layer_calcPfS_S_S_i
// _ZZ14one_layer_calcPfS_S_S_iE7local_y has been demoted

.visible .entry _Z14one_layer_calcPfS_S_S_i(
	.param .u64 .ptr .align 1 _Z14one_layer_calcPfS_S_S_i_param_0,
	.param .u64 .ptr .align 1 _Z14one_layer_calcPfS_S_S_i_param_1,
	.param .u64 .ptr .align 1 _Z14one_layer_calcPfS_S_S_i_param_2,
	.param .u64 .ptr .align 1 _Z14one_layer_calcPfS_S_S_i_param_3,
	.param .u32 _Z14one_layer_calcPfS_S_S_i_param_4
)
{
	.reg .pred 	%p<4>;
	.reg .b16 	%rs<5>;
	.reg .b32 	%r<24>;
	.reg .b32 	%f<26>;
	.reg .b64 	%rd<15>;
	// demoted variable
	.shared .align 4 .b8 _ZZ14one_layer_calcPfS_S_S_iE7local_y[756];
	ld.param.u64 	%rd1, [_Z14one_layer_calcPfS_S_S_i_param_0];
	ld.param.u64 	%rd2, [_Z14one_layer_calcPfS_S_S_i_param_1];
	ld.param.u64 	%rd3, [_Z14one_layer_calcPfS_S_S_i_param_2];
	ld.param.u64 	%rd4, [_Z14one_layer_calcPfS_S_S_i_param_3];
	ld.param.u32 	%r4, [_Z14one_layer_calcPfS_S_S_i_param_4];
	mov.u32 	%r5, %ctaid.x;
	mov.u32 	%r6, %ntid.x;
	mov.u32 	%r1, %tid.x;
	mad.lo.s32 	%r7, %r5, %r6, %r1;
	mul.hi.s32 	%r8, %r7, 1431655766;
	shr.u32 	%r9, %r8, 31;
	add.s32 	%r2, %r8, %r9;
	mad.lo.s32 	%r3, %r2, -3, %r7;
	add.s32 	%r10, %r4, -2;
	setp.ge.s32 	%p1, %r2, %r10;
	setp.gt.s32 	%p2, %r3, 2;
	or.pred  	%p3, %p2, %p1;
	@%p3 bra 	$L__BB0_2;
	cvta.to.global.u64 	%rd5, %rd1;
	cvta.to.global.u64 	%rd6, %rd2;
	add.s32 	%r11, %r3, %r2;
	mul.wide.s32 	%rd7, %r11, 4;
	add.s64 	%rd8, %rd5, %rd7;
	ld.global.f32 	%f1, [%rd8];
	shl.b32 	%r12, %r2, 1;
	add.s32 	%r13, %r11, %r12;
	mul.wide.s32 	%rd9, %r13, 4;
	add.s64 	%rd10, %rd6, %rd9;
	ld.global.f32 	%f2, [%rd10];
	mul.f32 	%f3, %f1, %f2;
	shl.b32 	%r14, %r1, 2;
	mov.u32 	%r15, _ZZ14one_layer_calcPfS_S_S_iE7local_y;
	add.s32 	%r16, %r15, %r14;
	st.shared.f32 	[%r16], %f3;
$L__BB0_2:
	bar.sync 	0;
	cvt.u16.u32 	%rs1, %r1;
	mul.hi.u16 	%rs2, %rs1, 21846;
	mul.lo.s16 	%rs3, %rs2, 3;
	sub.s16 	%rs4, %rs1, %rs3;
	cvt.u32.u16 	%r17, %rs4;
	sub.s32 	%r18, %r1, %r17;
	shl.b32 	%r19, %r18, 2;
	mov.u32 	%r20, _ZZ14one_layer_calcPfS_S_S_iE7local_y;
	add.s32 	%r21, %r20, %r19;
	ld.shared.f32 	%f4, [%r21];
	add.f32 	%f5, %f4, 0f00000000;
	ld.shared.f32 	%f6, [%r21+4];
	add.f32 	%f7, %f5, %f6;
	ld.shared.f32 	%f8, [%r21+8];
	add.f32 	%f9, %f7, %f8;
	cvta.to.global.u64 	%rd11, %rd3;
	cvta.to.global.u64 	%rd12, %rd4;
	bar.sync 	0;
	ld.global.f32 	%f10, [%rd11];
	neg.f32 	%f11, %f9;
	sub.f32 	%f12, %f11, %f10;
	fma.rn.f32 	%f13, %f12, 0f3BBB989D, 0f3F000000;
	cvt.sat.f32.f32 	%f14, %f13;
	mov.f32 	%f15, 0f4B400001;
	mov.f32 	%f16, 0f437C0000;
	fma.rm.f32 	%f17, %f14, %f16, %f15;
	add.f32 	%f18, %f17, 0fCB40007F;
	neg.f32 	%f19, %f18;
	fma.rn.f32 	%f20, %f12, 0f3FB8AA3B, %f19;
	fma.rn.f32 	%f21, %f12, 0f32A57060, %f20;
	mov.b32 	%r22, %f17;
	shl.b32 	%r23, %r22, 23;
	mov.b32 	%f22, %r23;
	ex2.approx.ftz.f32 	%f23, %f21;
	fma.rn.f32 	%f24, %f23, %f22, 0f3F800000;
	rcp.rn.f32 	%f25, %f24;
	mul.wide.s32 	%rd13, %r2, 4;
	add.s64 	%rd14, %rd12, %rd13;
	st.global.f32 	[%rd14], %f25;
	ret;

}


// ===== COMPILED SASS (sm_100) =====

	.target	sm_100

	.elftype	@"ET_EXEC"


//--------------------- .note.nv.tkinfo           --------------------------
	.section	.note.nv.tkinfo,"",@"SHT_NOTE"
	.sectionflags	@"SHF_NOTE_NV_TKINFO"
	.tkinfo
        /*0018*/ 	.word	0x00000002
        /*0030*/ 	.string	""
        /*0030*/ 	.string	"ptxas"
        /*0030*/ 	.string	"Cuda compilation tools, release 13.0, V13.0.88"
        /*0030*/ 	.string	"Build cuda_13.0.r13.0/compiler.36424714_0"
        /*0030*/ 	.string	"-arch sm_100 -m 64 "



//--------------------- .note.nv.cuinfo           --------------------------
	.section	.note.nv.cuinfo,"",@"SHT_NOTE"
	.sectionflags	@"SHF_NOTE_NV_CUINFO"
        /*0018*/ 	.short	0x0002
        /*001a*/ 	.short	0x0064
        /*001c*/ 	.short	0x0082
	.zero		2


//--------------------- .nv.info                  --------------------------
	.section	.nv.info,"",@"SHT_CUDA_INFO"
	.align	4


	//----- nvinfo : EIATTR_REGCOUNT
	.align		4
        /*0000*/ 	.byte	0x04, 0x2f
        /*0002*/ 	.short	(.L_1 - .L_0)
	.align		4
.L_0:
        /*0004*/ 	.word	index@(_Z14one_layer_calcPfS_S_S_i)
        /*0008*/ 	.word	0x00000010


	//----- nvinfo : EIATTR_FRAME_SIZE
	.align		4
.L_1:
        /*000c*/ 	.byte	0x04, 0x11
        /*000e*/ 	.short	(.L_3 - .L_2)
	.align		4
.L_2:
        /*0010*/ 	.word	index@($__internal_0_$__cuda_sm20_rcp_rn_f32_slowpath)
        /*0014*/ 	.word	0x00000000


	//----- nvinfo : EIATTR_FRAME_SIZE
	.align		4
.L_3:
        /*0018*/ 	.byte	0x04, 0x11
        /*001a*/ 	.short	(.L_5 - .L_4)
	.align		4
.L_4:
        /*001c*/ 	.word	index@(_Z14one_layer_calcPfS_S_S_i)
        /*0020*/ 	.word	0x00000000


	//----- nvinfo : EIATTR_MIN_STACK_SIZE
	.align		4
.L_5:
        /*0024*/ 	.byte	0x04, 0x12
        /*0026*/ 	.short	(.L_7 - .L_6)
	.align		4
.L_6:
        /*0028*/ 	.word	index@(_Z14one_layer_calcPfS_S_S_i)
        /*002c*/ 	.word	0x00000000
.L_7:


//--------------------- .nv.compat                --------------------------
	.section	.nv.compat,"",@"SHT_CUDA_COMPAT_INFO"
	.align	4
        /*0000*/ 	.byte	0x02, 0x09, 0x00, 0x00, 0x02, 0x02, 0x01, 0x00, 0x02, 0x05, 0x05, 0x00, 0x03, 0x07, 0x01, 0x01
        /*0010*/ 	.byte	0x02, 0x03, 0x00, 0x00, 0x02, 0x06, 0x01, 0x00, 0x04, 0x0b, 0x08, 0x00, 0x09, 0x00, 0x00, 0x00
        /*0020*/ 	.byte	0x00, 0x00, 0x00, 0x00


//--------------------- .nv.info._Z14one_layer_calcPfS_S_S_i --------------------------
	.section	.nv.info._Z14one_layer_calcPfS_S_S_i,"",@"SHT_CUDA_INFO"
	.sectionflags	@""
	.align	4


	//----- nvinfo : EIATTR_CUDA_API_VERSION
	.align		4
        /*0000*/ 	.byte	0x04, 0x37
        /*0002*/ 	.short	(.L_9 - .L_8)
.L_8:
        /*0004*/ 	.word	0x00000082


	//----- nvinfo : EIATTR_KPARAM_INFO
	.align		4
.L_9:
        /*0008*/ 	.byte	0x04, 0x17
        /*000a*/ 	.short	(.L_11 - .L_10)
.L_10:
        /*000c*/ 	.word	0x00000000
        /*0010*/ 	.short	0x0004
        /*0012*/ 	.short	0x0020
        /*0014*/ 	.byte	0x00, 0xf0, 0x11, 0x00


	//----- nvinfo : EIATTR_KPARAM_INFO
	.align		4
.L_11:
        /*0018*/ 	.byte	0x04, 0x17
        /*001a*/ 	.short	(.L_13 - .L_12)
.L_12:
        /*001c*/ 	.word	0x00000000
        /*0020*/ 	.short	0x0003
        /*0022*/ 	.short	0x0018
        /*0024*/ 	.byte	0x00, 0xf5, 0x21, 0x00


	//----- nvinfo : EIATTR_KPARAM_INFO
	.align		4
.L_13:
        /*0028*/ 	.byte	0x04, 0x17
        /*002a*/ 	.short	(.L_15 - .L_14)
.L_14:
        /*002c*/ 	.word	0x00000000
        /*0030*/ 	.short	0x0002
        /*0032*/ 	.short	0x0010
        /*0034*/ 	.byte	0x00, 0xf5, 0x21, 0x00


	//----- nvinfo : EIATTR_KPARAM_INFO
	.align		4
.L_15:
        /*0038*/ 	.byte	0x04, 0x17
        /*003a*/ 	.short	(.L_17 - .L_16)
.L_16:
        /*003c*/ 	.word	0x00000000
        /*0040*/ 	.short	0x0001
        /*0042*/ 	.short	0x0008
        /*0044*/ 	.byte	0x00, 0xf5, 0x21, 0x00


	//----- nvinfo : EIATTR_KPARAM_INFO
	.align		4
.L_17:
        /*0048*/ 	.byte	0x04, 0x17
        /*004a*/ 	.short	(.L_19 - .L_18)
.L_18:
        /*004c*/ 	.word	0x00000000
        /*0050*/ 	.short	0x0000
        /*0052*/ 	.short	0x0000
        /*0054*/ 	.byte	0x00, 0xf5, 0x21, 0x00


	//----- nvinfo : EIATTR_SPARSE_MMA_MASK
	.align		4
.L_19:
        /*0058*/ 	.byte	0x03, 0x50
        /*005a*/ 	.short	0x0000


	//----- nvinfo : EIATTR_MAXREG_COUNT
	.align		4
        /*005c*/ 	.byte	0x03, 0x1b
        /*005e*/ 	.short	0x00ff


	//----- nvinfo : EIATTR_NUM_BARRIERS
	.align		4
        /*0060*/ 	.byte	0x02, 0x4c
        /*0062*/ 	.byte	0x01
	.zero		1


	//----- nvinfo : EIATTR_MERCURY_ISA_VERSION
	.align		4
        /*0064*/ 	.byte	0x03, 0x5f
        /*0066*/ 	.short	0x0101


	//----- nvinfo : EIATTR_VRC_CTA_INIT_COUNT
	.align		4
        /*0068*/ 	.byte	0x02, 0x4a
	.zero		1
	.zero		1


	//----- nvinfo : EIATTR_EXIT_INSTR_OFFSETS
	.align		4
        /*006c*/ 	.byte	0x04, 0x1c
        /*006e*/ 	.short	(.L_21 - .L_20)


	//   ....[0]....
.L_20:
        /*0070*/ 	.word	0x000004b0


	//----- nvinfo : EIATTR_CRS_STACK_SIZE
	.align		4
.L_21:
        /*0074*/ 	.byte	0x04, 0x1e
        /*0076*/ 	.short	(.L_23 - .L_22)
.L_22:
        /*0078*/ 	.word	0x00000000


	//----- nvinfo : EIATTR_CBANK_PARAM_SIZE
	.align		4
.L_23:
        /*007c*/ 	.byte	0x03, 0x19
        /*007e*/ 	.short	0x0024


	//----- nvinfo : EIATTR_PARAM_CBANK
	.align		4
        /*0080*/ 	.byte	0x04, 0x0a
        /*0082*/ 	.short	(.L_25 - .L_24)
	.align		4
.L_24:
        /*0084*/ 	.word	index@(.nv.constant0._Z14one_layer_calcPfS_S_S_i)
        /*0088*/ 	.short	0x0380
        /*008a*/ 	.short	0x0024


	//----- nvinfo : EIATTR_SW_WAR
	.align		4
.L_25:
        /*008c*/ 	.byte	0x04, 0x36
        /*008e*/ 	.short	(.L_27 - .L_26)
.L_26:
        /*0090*/ 	.word	0x00000008
.L_27:


//--------------------- .nv.callgraph             --------------------------
	.section	.nv.callgraph,"",@"SHT_CUDA_CALLGRAPH"
	.align	4
	.sectionentsize	8
	.align		4
        /*0000*/ 	.word	0x00000000
	.align		4
        /*0004*/ 	.word	0xffffffff
	.align		4
        /*0008*/ 	.word	0x00000000
	.align		4
        /*000c*/ 	.word	0xfffffffe
	.align		4
        /*0010*/ 	.word	0x00000000
	.align		4
        /*0014*/ 	.word	0xfffffffd
	.align		4
        /*0018*/ 	.word	0x00000000
	.align		4
        /*001c*/ 	.word	0xfffffffc


//--------------------- .text._Z14one_layer_calcPfS_S_S_i --------------------------
	.section	.text._Z14one_layer_calcPfS_S_S_i,"ax",@progbits
	.align	128
        .global         _Z14one_layer_calcPfS_S_S_i
        .type           _Z14one_layer_calcPfS_S_S_i,@function
        .size           _Z14one_layer_calcPfS_S_S_i,(.L_x_8 - _Z14one_layer_calcPfS_S_S_i)
        .other          _Z14one_layer_calcPfS_S_S_i,@"STO_CUDA_ENTRY STV_DEFAULT"
_Z14one_layer_calcPfS_S_S_i:
.text._Z14one_layer_calcPfS_S_S_i:
[----:B------:R-:W-:Y:S01]  /*0000*/  LDC R1, c[0x0][0x37c] ;  /* 0x0000df00ff017b82 */ /* 0x000fe20000000800 */
[----:B------:R-:W0:Y:S07]  /*0010*/  S2R R0, SR_TID.X ;  /* 0x0000000000007919 */ /* 0x000e2e0000002100 */
[----:B------:R-:W0:Y:S01]  /*0020*/  S2UR UR5, SR_CTAID.X ;  /* 0x00000000000579c3 */ /* 0x000e220000002500 */
[----:B------:R-:W1:Y:S01]  /*0030*/  LDCU UR4, c[0x0][0x3a0] ;  /* 0x00007400ff0477ac */ /* 0x000e620008000800 */
[----:B------:R-:W2:Y:S06]  /*0040*/  LDCU.64 UR6, c[0x0][0x358] ;  /* 0x00006b00ff0677ac */ /* 0x000eac0008000a00 */
[----:B------:R-:W0:Y:S08]  /*0050*/  LDC R3, c[0x0][0x360] ;  /* 0x0000d800ff037b82 */ /* 0x000e300000000800 */
[----:B------:R-:W3:Y:S01]  /*0060*/  LDC.64 R6, c[0x0][0x388] ;  /* 0x0000e200ff067b82 */ /* 0x000ee20000000a00 */
[----:B-1----:R-:W-:-:S07]  /*0070*/  UIADD3 UR4, UPT, UPT, UR4, -0x2, URZ ;  /* 0xfffffffe04047890 */ /* 0x002fce000fffe0ff */
[----:B------:R-:W1:Y:S01]  /*0080*/  LDC.64 R4, c[0x0][0x380] ;  /* 0x0000e000ff047b82 */ /* 0x000e620000000a00 */
[----:B0-----:R-:W-:-:S04]  /*0090*/  IMAD R2, R3, UR5, R0 ;  /* 0x0000000503027c24 */ /* 0x001fc8000f8e0200 */
[----:B------:R-:W-:-:S05]  /*00a0*/  IMAD.HI R3, R2, 0x55555556, RZ ;  /* 0x5555555602037827 */ /* 0x000fca00078e02ff */
[----:B------:R-:W-:-:S04]  /*00b0*/  LEA.HI R3, R3, R3, RZ, 0x1 ;  /* 0x0000000303037211 */ /* 0x000fc800078f08ff */
[C---:B------:R-:W-:Y:S01]  /*00c0*/  ISETP.GE.AND P0, PT, R3.reuse, UR4, PT ;  /* 0x0000000403007c0c */ /* 0x040fe2000bf06270 */
[----:B------:R-:W-:-:S05]  /*00d0*/  IMAD R2, R3, -0x3, R2 ;  /* 0xfffffffd03027824 */ /* 0x000fca00078e0202 */
[----:B------:R-:W-:-:S13]  /*00e0*/  ISETP.GT.OR P0, PT, R2, 0x2, P0 ;  /* 0x000000020200780c */ /* 0x000fda0000704670 */
[----:B------:R-:W-:-:S04]  /*00f0*/  @!P0 IMAD.IADD R2, R3, 0x1, R2 ;  /* 0x0000000103028824 */ /* 0x000fc800078e0202 */
[----:B------:R-:W-:Y:S02]  /*0100*/  @!P0 IMAD R9, R3, 0x2, R2 ;  /* 0x0000000203098824 */ /* 0x000fe400078e0202 */
[----:B-1----:R-:W-:-:S04]  /*0110*/  @!P0 IMAD.WIDE R4, R2, 0x4, R4 ;  /* 0x0000000402048825 */ /* 0x002fc800078e0204 */
[----:B---3--:R-:W-:Y:S01]  /*0120*/  @!P0 IMAD.WIDE R6, R9, 0x4, R6 ;  /* 0x0000000409068825 */ /* 0x008fe200078e0206 */
[----:B--2---:R0:W2:Y:S05]  /*0130*/  @!P0 LDG.E R2, desc[UR6][R4.64] ;  /* 0x0000000604028981 */ /* 0x0040aa000c1e1900 */
[----:B------:R1:W2:Y:S01]  /*0140*/  @!P0 LDG.E R7, desc[UR6][R6.64] ;  /* 0x0000000606078981 */ /* 0x0002a2000c1e1900 */
[----:B------:R-:W3:Y:S01]  /*0150*/  S2UR UR5, SR_CgaCtaId ;  /* 0x00000000000579c3 */ /* 0x000ee20000008800 */
[----:B------:R-:W-:Y:S01]  /*0160*/  LOP3.LUT R8, R0, 0xffff, RZ, 0xc0, !PT ;  /* 0x0000ffff00087812 */ /* 0x000fe200078ec0ff */
[----:B------:R-:W-:-:S04]  /*0170*/  UMOV UR4, 0x400 ;  /* 0x0000040000047882 */ /* 0x000fc80000000000 */
[----:B------:R-:W-:Y:S02]  /*0180*/  IMAD R8, R8, 0x5556, RZ ;  /* 0x0000555608087824 */ /* 0x000fe400078e02ff */
[----:B0-----:R-:W0:Y:S03]  /*0190*/  LDC.64 R4, c[0x0][0x390] ;  /* 0x0000e400ff047b82 */ /* 0x001e260000000a00 */
[----:B------:R-:W-:-:S04]  /*01a0*/  SHF.R.U32.HI R8, RZ, 0x10, R8 ;  /* 0x00000010ff087819 */ /* 0x000fc80000011608 */
[----:B------:R-:W-:-:S05]  /*01b0*/  PRMT R8, R8, 0x9910, RZ ;  /* 0x0000991008087816 */ /* 0x000fca00000000ff */
[----:B------:R-:W-:Y:S01]  /*01c0*/  IMAD R8, R8, 0x3, RZ ;  /* 0x0000000308087824 */ /* 0x000fe200078e02ff */
[----:B---3--:R-:W-:-:S04]  /*01d0*/  ULEA UR4, UR5, UR4, 0x18 ;  /* 0x0000000405047291 */ /* 0x008fc8000f8ec0ff */
[----:B------:R-:W-:-:S04]  /*01e0*/  IADD3 R8, PT, PT, RZ, -R8, RZ ;  /* 0x80000008ff087210 */ /* 0x000fc80007ffe0ff */
[----:B------:R-:W-:-:S05]  /*01f0*/  PRMT R9, R8, 0x7710, RZ ;  /* 0x0000771008097816 */ /* 0x000fca00000000ff */
[----:B-1----:R-:W-:-:S05]  /*0200*/  IMAD.IADD R6, R9, 0x1, R0 ;  /* 0x0000000109067824 */ /* 0x002fca00078e0200 */
[----:B------:R-:W-:-:S05]  /*0210*/  LOP3.LUT R9, R6, 0xffff, RZ, 0xc0, !PT ;  /* 0x0000ffff06097812 */ /* 0x000fca00078ec0ff */
[----:B------:R-:W-:-:S05]  /*0220*/  IMAD.IADD R9, R0, 0x1, -R9 ;  /* 0x0000000100097824 */ /* 0x000fca00078e0a09 */
[----:B------:R-:W-:Y:S01]  /*0230*/  LEA R9, R9, UR4, 0x2 ;  /* 0x0000000409097c11 */ /* 0x000fe2000f8e10ff */
[----:B--2---:R-:W-:Y:S01]  /*0240*/  @!P0 FMUL R2, R2, R7 ;  /* 0x0000000702028220 */ /* 0x004fe20000400000 */
[----:B------:R-:W-:-:S05]  /*0250*/  @!P0 LEA R7, R0, UR4, 0x2 ;  /* 0x0000000400078c11 */ /* 0x000fca000f8e10ff */
[----:B------:R1:W-:Y:S01]  /*0260*/  @!P0 STS [R7], R2 ;  /* 0x0000000207008388 */ /* 0x0003e20000000800 */
[----:B------:R-:W-:Y:S06]  /*0270*/  BAR.SYNC.DEFER_BLOCKING 0x0 ;  /* 0x0000000000007b1d */ /* 0x000fec0000010000 */
[----:B------:R-:W2:Y:S04]  /*0280*/  LDS R0, [R9] ;  /* 0x0000000009007984 */ /* 0x000ea80000000800 */
[----:B------:R-:W3:Y:S04]  /*0290*/  LDS R11, [R9+0x4] ;  /* 0x00000400090b7984 */ /* 0x000ee80000000800 */
[----:B------:R-:W4:Y:S01]  /*02a0*/  LDS R13, [R9+0x8] ;  /* 0x00000800090d7984 */ /* 0x000f220000000800 */
[----:B------:R-:W-:Y:S06]  /*02b0*/  BAR.SYNC.DEFER_BLOCKING 0x0 ;  /* 0x0000000000007b1d */ /* 0x000fec0000010000 */
[----:B0-----:R-:W5:Y:S01]  /*02c0*/  LDG.E R5, desc[UR6][R4.64] ;  /* 0x0000000604057981 */ /* 0x001f62000c1e1900 */
[----:B-1----:R-:W-:Y:S01]  /*02d0*/  IMAD.MOV.U32 R7, RZ, RZ, 0x437c0000 ;  /* 0x437c0000ff077424 */ /* 0x002fe200078e00ff */
[----:B------:R-:W-:Y:S01]  /*02e0*/  BSSY.RECONVERGENT B0, `(.L_x_0) ;  /* 0x0000019000007945 */ /* 0x000fe20003800200 */
[----:B--2---:R-:W-:-:S04]  /*02f0*/  FADD R0, RZ, R0 ;  /* 0x00000000ff007221 */ /* 0x004fc80000000000 */
[----:B---3--:R-:W-:Y:S01]  /*0300*/  FADD R0, R0, R11 ;  /* 0x0000000b00007221 */ /* 0x008fe20000000000 */
[----:B------:R-:W-:-:S03]  /*0310*/  HFMA2 R11, -RZ, RZ, 0.96630859375, -0.0022525787353515625 ;  /* 0x3bbb989dff0b7431 */ /* 0x000fc600000001ff */
[----:B----4-:R-:W-:-:S04]  /*0320*/  FADD R0, R0, R13 ;  /* 0x0000000d00007221 */ /* 0x010fc80000000000 */
[----:B-----5:R-:W-:-:S04]  /*0330*/  FADD R0, -R0, -R5 ;  /* 0x8000000500007221 */ /* 0x020fc80000000100 */
[----:B------:R-:W-:-:S04]  /*0340*/  FFMA.SAT R2, R0, R11, 0.5 ;  /* 0x3f00000000027423 */ /* 0x000fc8000000200b */
[----:B------:R-:W-:-:S04]  /*0350*/  FFMA.RM R2, R2, R7, 12582913 ;  /* 0x4b40000102027423 */ /* 0x000fc80000004007 */
[C---:B------:R-:W-:Y:S01]  /*0360*/  FADD R7, R2.reuse, -12583039 ;  /* 0xcb40007f02077421 */ /* 0x040fe20000000000 */
[----:B------:R-:W-:-:S03]  /*0370*/  SHF.L.U32 R2, R2, 0x17, RZ ;  /* 0x0000001702027819 */ /* 0x000fc600000006ff */
[----:B------:R-:W-:-:S04]  /*0380*/  FFMA R7, R0, 1.4426950216293334961, -R7 ;  /* 0x3fb8aa3b00077823 */ /* 0x000fc80000000807 */
[----:B------:R-:W-:-:S06]  /*0390*/  FFMA R7, R0, 1.925963033500011079e-08, R7 ;  /* 0x32a5706000077823 */ /* 0x000fcc0000000007 */
[----:B------:R-:W0:Y:S02]  /*03a0*/  MUFU.EX2 R7, R7 ;  /* 0x0000000700077308 */ /* 0x000e240000000800 */
[----:B0-----:R-:W-:-:S04]  /*03b0*/  FFMA R0, R2, R7, 1 ;  /* 0x3f80000002007423 */ /* 0x001fc80000000007 */
[----:B------:R-:W-:-:S05]  /*03c0*/  VIADD R2, R0, 0x1800000 ;  /* 0x0180000000027836 */ /* 0x000fca0000000000 */
[----:B------:R-:W-:-:S04]  /*03d0*/  LOP3.LUT R2, R2, 0x7f800000, RZ, 0xc0, !PT ;  /* 0x7f80000002027812 */ /* 0x000fc800078ec0ff */
[----:B------:R-:W-:-:S13]  /*03e0*/  ISETP.GT.U32.AND P0, PT, R2, 0x1ffffff, PT ;  /* 0x01ffffff0200780c */ /* 0x000fda0003f04070 */
[----:B------:R-:W-:Y:S05]  /*03f0*/  @P0 BRA `(.L_x_1) ;  /* 0x00000000000c0947 */ /* 0x000fea0003800000 */
[----:B------:R-:W-:-:S07]  /*0400*/  MOV R4, 0x420 ;  /* 0x0000042000047802 */ /* 0x000fce0000000f00 */
[----:B------:R-:W-:Y:S05]  /*0410*/  CALL.REL.NOINC `($__internal_0_$__cuda_sm20_rcp_rn_f32_slowpath) ;  /* 0x0000000000287944 */ /* 0x000fea0003c00000 */
[----:B------:R-:W-:Y:S05]  /*0420*/  BRA `(.L_x_2) ;  /* 0x0000000000107947 */ /* 0x000fea0003800000 */
.L_x_1:
[----:B------:R-:W0:Y:S02]  /*0430*/  MUFU.RCP R7, R0 ;  /* 0x0000000000077308 */ /* 0x000e240000001000 */
[----:B0-----:R-:W-:-:S04]  /*0440*/  FFMA R2, R0, R7, -1 ;  /* 0xbf80000000027423 */ /* 0x001fc80000000007 */
[----:B------:R-:W-:-:S04]  /*0450*/  FADD.FTZ R2, -R2, -RZ ;  /* 0x800000ff02027221 */ /* 0x000fc80000010100 */
[----:B------:R-:W-:-:S07]  /*0460*/  FFMA R7, R7, R2, R7 ;  /* 0x0000000207077223 */ /* 0x000fce0000000007 */
.L_x_2:
[----:B------:R-:W-:Y:S05]  /*0470*/  BSYNC.RECONVERGENT B0 ;  /* 0x0000000000007941 */ /* 0x000fea0003800200 */
.L_x_0:
[----:B------:R-:W0:Y:S02]  /*0480*/  LDC.64 R4, c[0x0][0x398] ;  /* 0x0000e600ff047b82 */ /* 0x000e240000000a00 */
[----:B0-----:R-:W-:-:S05]  /*0490*/  IMAD.WIDE R2, R3, 0x4, R4 ;  /* 0x0000000403027825 */ /* 0x001fca00078e0204 */
[----:B------:R-:W-:Y:S01]  /*04a0*/  STG.E desc[UR6][R2.64], R7 ;  /* 0x0000000702007986 */ /* 0x000fe2000c101906 */
[----:B------:R-:W-:Y:S05]  /*04b0*/  EXIT ;  /* 0x000000000000794d */ /* 0x000fea0003800000 */
        .weak           $__internal_0_$__cuda_sm20_rcp_rn_f32_slowpath
        .type           $__internal_0_$__cuda_sm20_rcp_rn_f32_slowpath,@function
        .size           $__internal_0_$__cuda_sm20_rcp_rn_f32_slowpath,(.L_x_8 - $__internal_0_$__cuda_sm20_rcp_rn_f32_slowpath)
$__internal_0_$__cuda_sm20_rcp_rn_f32_slowpath:
[----:B------:R-:W-:Y:S01]  /*04c0*/  SHF.L.U32 R2, R0, 0x1, RZ ;  /* 0x0000000100027819 */ /* 0x000fe200000006ff */
[----:B------:R-:W-:Y:S03]  /*04d0*/  BSSY.RECONVERGENT B1, `(.L_x_3) ;  /* 0x0000030000017945 */ /* 0x000fe60003800200 */
[----:B------:R-:W-:-:S04]  /*04e0*/  SHF.R.U32.HI R2, RZ, 0x18, R2 ;  /* 0x00000018ff027819 */ /* 0x000fc80000011602 */
[----:B------:R-:W-:-:S13]  /*04f0*/  ISETP.NE.U32.AND P0, PT, R2, RZ, PT ;  /* 0x000000ff0200720c */ /* 0x000fda0003f05070 */
[----:B------:R-:W-:Y:S05]  /*0500*/  @P0 BRA `(.L_x_4) ;  /* 0x0000000000280947 */ /* 0x000fea0003800000 */
[----:B------:R-:W-:-:S05]  /*0510*/  IMAD.SHL.U32 R2, R0, 0x2, RZ ;  /* 0x0000000200027824 */ /* 0x000fca00078e00ff */
[----:B------:R-:W-:-:S13]  /*0520*/  ISETP.NE.AND P0, PT, R2, RZ, PT ;  /* 0x000000ff0200720c */ /* 0x000fda0003f05270 */
[----:B------:R-:W-:Y:S01]  /*0530*/  @P0 FFMA R6, R0, 1.84467440737095516160e+19, RZ ;  /* 0x5f80000000060823 */ /* 0x000fe200000000ff */
[----:B------:R-:W-:Y:S08]  /*0540*/  @!P0 MUFU.RCP R5, R0 ;  /* 0x0000000000058308 */ /* 0x000ff00000001000 */
[----:B------:R-:W0:Y:S02]  /*0550*/  @P0 MUFU.RCP R7, R6 ;  /* 0x0000000600070308 */ /* 0x000e240000001000 */
[----:B0-----:R-:W-:-:S04]  /*0560*/  @P0 FFMA R2, R6, R7, -1 ;  /* 0xbf80000006020423 */ /* 0x001fc80000000007 */
[----:B------:R-:W-:-:S04]  /*0570*/  @P0 FADD.FTZ R2, -R2, -RZ ;  /* 0x800000ff02020221 */ /* 0x000fc80000010100 */
[----:B------:R-:W-:-:S04]  /*0580*/  @P0 FFMA R2, R7, R2, R7 ;  /* 0x0000000207020223 */ /* 0x000fc80000000007 */
[----:B------:R-:W-:Y:S01]  /*0590*/  @P0 FFMA R5, R2, 1.84467440737095516160e+19, RZ ;  /* 0x5f80000002050823 */ /* 0x000fe200000000ff */
[----:B------:R-:W-:Y:S06]  /*05a0*/  BRA `(.L_x_5) ;  /* 0x0000000000887947 */ /* 0x000fec0003800000 */
.L_x_4:
[----:B------:R-:W-:-:S04]  /*05b0*/  IADD3 R5, PT, PT, R2, -0xfd, RZ ;  /* 0xffffff0302057810 */ /* 0x000fc80007ffe0ff */
[----:B------:R-:W-:-:S13]  /*05c0*/  ISETP.GT.U32.AND P0, PT, R5, 0x1, PT ;  /* 0x000000010500780c */ /* 0x000fda0003f04070 */
[----:B------:R-:W-:Y:S05]  /*05d0*/  @P0 BRA `(.L_x_6) ;  /* 0x0000000000780947 */ /* 0x000fea0003800000 */
[----:B------:R-:W-:Y:S01]  /*05e0*/  LOP3.LUT R6, R0, 0x7fffff, RZ, 0xc0, !PT ;  /* 0x007fffff00067812 */ /* 0x000fe200078ec0ff */
[----:B------:R-:W-:-:S03]  /*05f0*/  IMAD.MOV.U32 R10, RZ, RZ, 0x3 ;  /* 0x00000003ff0a7424 */ /* 0x000fc600078e00ff */
[----:B------:R-:W-:Y:S02]  /*0600*/  LOP3.LUT R6, R6, 0x3f800000, RZ, 0xfc, !PT ;  /* 0x3f80000006067812 */ /* 0x000fe400078efcff */
[----:B------:R-:W-:Y:S02]  /*0610*/  SHF.L.U32 R11, R10, R5, RZ ;  /* 0x000000050a0b7219 */ /* 0x000fe400000006ff */
[----:B------:R-:W0:Y:S02]  /*0620*/  MUFU.RCP R7, R6 ;  /* 0x0000000600077308 */ /* 0x000e240000001000 */
[----:B0-----:R-:W-:-:S04]  /*0630*/  FFMA R8, R6, R7, -1 ;  /* 0xbf80000006087423 */ /* 0x001fc80000000007 */
[----:B------:R-:W-:-:S04]  /*0640*/  FADD.FTZ R8, -R8, -RZ ;  /* 0x800000ff08087221 */ /* 0x000fc80000010100 */
[CCC-:B------:R-:W-:Y:S01]  /*0650*/  FFMA.RM R9, R7.reuse, R8.reuse, R7.reuse ;  /* 0x0000000807097223 */ /* 0x1c0fe20000004007 */
[----:B------:R-:W-:-:S04]  /*0660*/  FFMA.RP R8, R7, R8, R7 ;  /* 0x0000000807087223 */ /* 0x000fc80000008007 */
[C---:B------:R-:W-:Y:S02]  /*0670*/  LOP3.LUT R7, R9.reuse, 0x7fffff, RZ, 0xc0, !PT ;  /* 0x007fffff09077812 */ /* 0x040fe400078ec0ff */
[----:B------:R-:W-:Y:S02]  /*0680*/  FSETP.NEU.FTZ.AND P0, PT, R9, R8, PT ;  /* 0x000000080900720b */ /* 0x000fe40003f1d000 */
[----:B------:R-:W-:Y:S02]  /*0690*/  LOP3.LUT R8, R7, 0x800000, RZ, 0xfc, !PT ;  /* 0x0080000007087812 */ /* 0x000fe400078efcff */
[----:B------:R-:W-:Y:S02]  /*06a0*/  SEL R7, RZ, 0xffffffff, !P0 ;  /* 0xffffffffff077807 */ /* 0x000fe40004000000 */
[----:B------:R-:W-:Y:S02]  /*06b0*/  LOP3.LUT R6, R11, R8, RZ, 0xc0, !PT ;  /* 0x000000080b067212 */ /* 0x000fe400078ec0ff */
[----:B------:R-:W-:-:S02]  /*06c0*/  IADD3 R7, PT, PT, -R7, RZ, RZ ;  /* 0x000000ff07077210 */ /* 0x000fc40007ffe1ff */
[-C--:B------:R-:W-:Y:S02]  /*06d0*/  SHF.R.U32.HI R6, RZ, R5.reuse, R6 ;  /* 0x00000005ff067219 */ /* 0x080fe40000011606 */
[----:B------:R-:W-:Y:S02]  /*06e0*/  LOP3.LUT P1, RZ, R7, R5, R8, 0xf8, !PT ;  /* 0x0000000507ff7212 */ /* 0x000fe4000782f808 */
[C---:B------:R-:W-:Y:S02]  /*06f0*/  LOP3.LUT P0, RZ, R6.reuse, 0x1, RZ, 0xc0, !PT ;  /* 0x0000000106ff7812 */ /* 0x040fe4000780c0ff */
[----:B------:R-:W-:-:S04]  /*0700*/  LOP3.LUT P2, RZ, R6, 0x2, RZ, 0xc0, !PT ;  /* 0x0000000206ff7812 */ /* 0x000fc8000784c0ff */
[----:B------:R-:W-:Y:S02]  /*0710*/  PLOP3.LUT P0, PT, P0, P1, P2, 0xe0, 0x0 ;  /* 0x000000000000781c */ /* 0x000fe40000703c20 */
[----:B------:R-:W-:Y:S02]  /*0720*/  LOP3.LUT P1, RZ, R0, 0x7fffff, RZ, 0xc0, !PT ;  /* 0x007fffff00ff7812 */ /* 0x000fe4000782c0ff */
[----:B------:R-:W-:-:S05]  /*0730*/  SEL R5, RZ, 0x1, !P0 ;  /* 0x00000001ff057807 */ /* 0x000fca0004000000 */
[----:B------:R-:W-:-:S05]  /*0740*/  IMAD.MOV R5, RZ, RZ, -R5 ;  /* 0x000000ffff057224 */ /* 0x000fca00078e0a05 */
[----:B------:R-:W-:Y:S02]  /*0750*/  ISETP.GE.AND P0, PT, R5, RZ, PT ;  /* 0x000000ff0500720c */ /* 0x000fe40003f06270 */
[----:B------:R-:W-:-:S04]  /*0760*/  IADD3 R5, PT, PT, R2, -0xfc, RZ ;  /* 0xffffff0402057810 */ /* 0x000fc80007ffe0ff */
[----:B------:R-:W-:-:S07]  /*0770*/  SHF.R.U32.HI R5, RZ, R5, R8 ;  /* 0x00000005ff057219 */ /* 0x000fce0000011608 */
[----:B------:R-:W-:-:S05]  /*0780*/  @!P0 VIADD R5, R5, 0x1 ;  /* 0x0000000105058836 */ /* 0x000fca0000000000 */
[----:B------:R-:W-:-:S04]  /*0790*/  @!P1 SHF.L.U32 R5, R5, 0x1, RZ ;  /* 0x0000000105059819 */ /* 0x000fc800000006ff */
[----:B------:R-:W-:Y:S01]  /*07a0*/  LOP3.LUT R5, R5, 0x80000000, R0, 0xf8, !PT ;  /* 0x8000000005057812 */ /* 0x000fe200078ef800 */
[----:B------:R-:W-:Y:S06]  /*07b0*/  BRA `(.L_x_5) ;  /* 0x0000000000047947 */ /* 0x000fec0003800000 */
.L_x_6:
[----:B------:R0:W1:Y:S02]  /*07c0*/  MUFU.RCP R5, R0 ;  /* 0x0000000000057308 */ /* 0x0000640000001000 */
.L_x_5:
[----:B------:R-:W-:Y:S05]  /*07d0*/  BSYNC.RECONVERGENT B1 ;  /* 0x0000000000017941 */ /* 0x000fea0003800200 */
.L_x_3:
[----:B-1----:R-:W-:Y:S01]  /*07e0*/  IMAD.MOV.U32 R7, RZ, RZ, R5 ;  /* 0x000000ffff077224 */ /* 0x002fe200078e0005 */
[----:B------:R-:W-:-:S04]  /*07f0*/  MOV R5, 0x0 ;  /* 0x0000000000057802 */ /* 0x000fc80000000f00 */
[----:B0-----:R-:W-:Y:S05]  /*0800*/  RET.REL.NODEC R4 `(_Z14one_layer_calcPfS_S_S_i) ;  /* 0xfffffff404fc7950 */ /* 0x001fea0003c3ffff */
.L_x_7:
[----:B------:R-:W-:-:S00]  /*0810*/  BRA `(.L_x_7) ;  /* 0xfffffffc00fc7947 */ /* 0x000fc0000383ffff */
[----:B------:R-:W-:-:S00]  /*0820*/  NOP ;  /* 0x0000000000007918 */ /* 0x000fc00000000000 */
        /* <DEDUP_REMOVED lines=13> */
.L_x_8:


//--------------------- .nv.shared._Z14one_layer_calcPfS_S_S_i --------------------------
	.section	.nv.shared._Z14one_layer_calcPfS_S_S_i,"aw",@nobits
	.sectionflags	@""
	.align	4
.nv.shared._Z14one_layer_calcPfS_S_S_i:
	.zero		1780


//--------------------- .nv.shared.reserved.0     --------------------------
	.section	.nv.shared.reserved.0,"aw",@nobits
	.weak		__nv_reservedSMEM_offset_0_alias
	.size		__nv_reservedSMEM_offset_0_alias, 0, 64
	.other		__nv_reservedSMEM_offset_0_alias,@"STO_CUDA_RESERVED_SHARED STV_DEFAULT"
__nv_reservedSMEM_offset_0_alias:
	.zero		0
	.zero		64


//--------------------- .nv.constant0._Z14one_layer_calcPfS_S_S_i --------------------------
	.section	.nv.constant0._Z14one_layer_calcPfS_S_S_i,"a",@progbits
	.sectionflags	@""
	.align	4
.nv.constant0._Z14one_layer_calcPfS_S_S_i:
	.zero		932


//--------------------- SYMBOLS --------------------------

	.type		.nv.reservedSmem.offset0,@object
	.size		.nv.reservedSmem.offset0,0x4
	.type		.nv.reservedSmem.cap,@object
	.size		.nv.reservedSmem.cap,0x4
